//
// Generated by NVIDIA NVVM Compiler
//
// Compiler Build ID: CL-36424714
// Cuda compilation tools, release 13.0, V13.0.88
// Based on NVVM 20.0.0
//

.version 9.0
.target sm_100
.address_size 64

	// .globl	_Z4testP8MyStruct
.extern .func  (.param .b32 func_retval0) vprintf
(
	.param .b64 vprintf_param_0,
	.param .b64 vprintf_param_1
)
;
.global .align 1 .b8 $str[16] = {97, 32, 61, 32, 37, 100, 44, 32, 98, 32, 61, 32, 37, 102, 10};

.visible .entry _Z4testP8MyStruct(
	.param .u64 .ptr .align 1 _Z4testP8MyStruct_param_0
)
{
	.local .align 16 .b8 	__local_depot0[16];
	.reg .b64 	%SP;
	.reg .b64 	%SPL;
	.reg .b32 	%r<8>;
	.reg .b32 	%f<3>;
	.reg .b64 	%rd<7>;
	.reg .b64 	%fd<3>;

	mov.u64 	%SPL, __local_depot0;
	cvta.local.u64 	%SP, %SPL;
	ld.param.u64 	%rd1, [_Z4testP8MyStruct_param_0];
	cvta.to.global.u64 	%rd2, %rd1;
	add.u64 	%rd3, %SP, 0;
	add.u64 	%rd4, %SPL, 0;
	ld.global.u32 	%r1, [%rd2];
	ld.global.f32 	%f1, [%rd2+4];
	cvt.f64.f32 	%fd1, %f1;
	st.local.u32 	[%rd4], %r1;
	st.local.f64 	[%rd4+8], %fd1;
	mov.u64 	%rd5, $str;
	cvta.global.u64 	%rd6, %rd5;
	{ // callseq 0, 0
	.param .b64 param0;
	st.param.b64 	[param0], %rd6;
	.param .b64 param1;
	st.param.b64 	[param1], %rd3;
	.param .b32 retval0;
	call.uni (retval0), 
	vprintf, 
	(
	param0, 
	param1
	);
	ld.param.b32 	%r2, [retval0];
	} // callseq 0
	ld.global.u32 	%r4, [%rd2];
	add.s32 	%r5, %r4, 1;
	st.global.u32 	[%rd2], %r5;
	ld.global.f32 	%f2, [%rd2+4];
	cvt.f64.f32 	%fd2, %f2;
	st.local.u32 	[%rd4], %r5;
	st.local.f64 	[%rd4+8], %fd2;
	{ // callseq 1, 0
	.param .b64 param0;
	st.param.b64 	[param0], %rd6;
	.param .b64 param1;
	st.param.b64 	[param1], %rd3;
	.param .b32 retval0;
	call.uni (retval0), 
	vprintf, 
	(
	param0, 
	param1
	);
	ld.param.b32 	%r6, [retval0];
	} // callseq 1
	ret;

}


// ===== COMPILED SASS (sm_100) =====

	.target	sm_100

	.elftype	@"ET_EXEC"


//--------------------- .note.nv.tkinfo           --------------------------
	.section	.note.nv.tkinfo,"",@"SHT_NOTE"
	.sectionflags	@"SHF_NOTE_NV_TKINFO"
	.tkinfo
        /*0018*/ 	.word	0x00000002
        /*0030*/ 	.string	""
        /*0030*/ 	.string	"ptxas"
        /*0030*/ 	.string	"Cuda compilation tools, release 13.0, V13.0.88"
        /*0030*/ 	.string	"Build cuda_13.0.r13.0/compiler.36424714_0"
        /*0030*/ 	.string	"-arch sm_100 -m 64 "



//--------------------- .note.nv.cuinfo           --------------------------
	.section	.note.nv.cuinfo,"",@"SHT_NOTE"
	.sectionflags	@"SHF_NOTE_NV_CUINFO"
        /*0018*/ 	.short	0x0002
        /*001a*/ 	.short	0x0064
        /*001c*/ 	.short	0x0082
	.zero		2


//--------------------- .nv.info                  --------------------------
	.section	.nv.info,"",@"SHT_CUDA_INFO"
	.align	4


	//----- nvinfo : EIATTR_REGCOUNT
	.align		4
        /*0000*/ 	.byte	0x04, 0x2f
        /*0002*/ 	.short	(.L_2 - .L_1)
	.align		4
.L_1:
        /*0004*/ 	.word	index@(_Z4testP8MyStruct)
        /*0008*/ 	.word	0x00000018


	//----- nvinfo : EIATTR_FRAME_SIZE
	.align		4
.L_2:
        /*000c*/ 	.byte	0x04, 0x11
        /*000e*/ 	.short	(.L_4 - .L_3)
	.align		4
.L_3:
        /*0010*/ 	.word	index@(_Z4testP8MyStruct)
        /*0014*/ 	.word	0x00000010


	//----- nvinfo : EIATTR_MIN_STACK_SIZE
	.align		4
.L_4:
        /*0018*/ 	.byte	0x04, 0x12
        /*001a*/ 	.short	(.L_6 - .L_5)
	.align		4
.L_5:
        /*001c*/ 	.word	index@(_Z4testP8MyStruct)
        /*0020*/ 	.word	0x00000010
.L_6:


//--------------------- .nv.compat                --------------------------
	.section	.nv.compat,"",@"SHT_CUDA_COMPAT_INFO"
	.align	4
        /*0000*/ 	.byte	0x02, 0x09, 0x00, 0x00, 0x02, 0x02, 0x01, 0x00, 0x02, 0x05, 0x05, 0x00, 0x03, 0x07, 0x01, 0x01
        /*0010*/ 	.byte	0x02, 0x03, 0x00, 0x00, 0x02, 0x06, 0x01, 0x00, 0x04, 0x0b, 0x08, 0x00, 0x09, 0x00, 0x00, 0x00
        /*0020*/ 	.byte	0x00, 0x00, 0x00, 0x00


//--------------------- .nv.info._Z4testP8MyStruct --------------------------
	.section	.nv.info._Z4testP8MyStruct,"",@"SHT_CUDA_INFO"
	.sectionflags	@""
	.align	4


	//----- nvinfo : EIATTR_CUDA_API_VERSION
	.align		4
        /*0000*/ 	.byte	0x04, 0x37
        /*0002*/ 	.short	(.L_8 - .L_7)
.L_7:
        /*0004*/ 	.word	0x00000082


	//----- nvinfo : EIATTR_KPARAM_INFO
	.align		4
.L_8:
        /*0008*/ 	.byte	0x04, 0x17
        /*000a*/ 	.short	(.L_10 - .L_9)
.L_9:
        /*000c*/ 	.word	0x00000000
        /*0010*/ 	.short	0x0000
        /*0012*/ 	.short	0x0000
        /*0014*/ 	.byte	0x00, 0xf5, 0x21, 0x00


	//----- nvinfo : EIATTR_SPARSE_MMA_MASK
	.align		4
.L_10:
        /*0018*/ 	.byte	0x03, 0x50
        /*001a*/ 	.short	0x0000


	//----- nvinfo : EIATTR_MAXREG_COUNT
	.align		4
        /*001c*/ 	.byte	0x03, 0x1b
        /*001e*/ 	.short	0x00ff


	//----- nvinfo : EIATTR_EXTERNS
	.align		4
        /*0020*/ 	.byte	0x04, 0x0f
        /*0022*/ 	.short	(.L_12 - .L_11)


	//   ....[0]....
	.align		4
.L_11:
        /*0024*/ 	.word	index@(vprintf)


	//----- nvinfo : EIATTR_MERCURY_ISA_VERSION
	.align		4
.L_12:
        /*0028*/ 	.byte	0x03, 0x5f
        /*002a*/ 	.short	0x0101


	//----- nvinfo : EIATTR_VRC_CTA_INIT_COUNT
	.align		4
        /*002c*/ 	.byte	0x02, 0x4a
	.zero		1
	.zero		1


	//----- nvinfo : EIATTR_SYSCALL_OFFSETS
	.align		4
        /*0030*/ 	.byte	0x04, 0x46
        /*0032*/ 	.short	(.L_14 - .L_13)


	//   ....[0]....
.L_13:
        /*0034*/ 	.word	0x00000150


	//   ....[1]....
        /*0038*/ 	.word	0x00000250


	//----- nvinfo : EIATTR_EXIT_INSTR_OFFSETS
	.align		4
.L_14:
        /*003c*/ 	.byte	0x04, 0x1c
        /*003e*/ 	.short	(.L_16 - .L_15)


	//   ....[0]....
.L_15:
        /*0040*/ 	.word	0x00000260


	//----- nvinfo : EIATTR_CBANK_PARAM_SIZE
	.align		4
.L_16:
        /*0044*/ 	.byte	0x03, 0x19
        /*0046*/ 	.short	0x0008


	//----- nvinfo : EIATTR_PARAM_CBANK
	.align		4
        /*0048*/ 	.byte	0x04, 0x0a
        /*004a*/ 	.short	(.L_18 - .L_17)
	.align		4
.L_17:
        /*004c*/ 	.word	index@(.nv.constant0._Z4testP8MyStruct)
        /*0050*/ 	.short	0x0380
        /*0052*/ 	.short	0x0008


	//----- nvinfo : EIATTR_SW_WAR
	.align		4
.L_18:
        /*0054*/ 	.byte	0x04, 0x36
        /*0056*/ 	.short	(.L_20 - .L_19)
.L_19:
        /*0058*/ 	.word	0x00000008
.L_20:


//--------------------- .nv.callgraph             --------------------------
	.section	.nv.callgraph,"",@"SHT_CUDA_CALLGRAPH"
	.align	4
	.sectionentsize	8
	.align		4
        /*0000*/ 	.word	0x00000000
	.align		4
        /*0004*/ 	.word	0xffffffff
	.align		4
        /*0008*/ 	.word	index@(_Z4testP8MyStruct)
	.align		4
        /*000c*/ 	.word	index@(vprintf)
	.align		4
        /*0010*/ 	.word	0x00000000
	.align		4
        /*0014*/ 	.word	0xfffffffe
	.align		4
        /*0018*/ 	.word	0x00000000
	.align		4
        /*001c*/ 	.word	0xfffffffd
	.align		4
        /*0020*/ 	.word	0x00000000
	.align		4
        /*0024*/ 	.word	0xfffffffc


//--------------------- .nv.constant4             --------------------------
	.section	.nv.constant4,"a",@progbits
	.align	8
	.align		8
.nv.constant4:
        /*0000*/ 	.dword	vprintf
	.align		8
        /*0008*/ 	.dword	$str


//--------------------- .text._Z4testP8MyStruct   --------------------------
	.section	.text._Z4testP8MyStruct,"ax",@progbits
	.align	128
        .global         _Z4testP8MyStruct
        .type           _Z4testP8MyStruct,@function
        .size           _Z4testP8MyStruct,(.L_x_3 - _Z4testP8MyStruct)
        .other          _Z4testP8MyStruct,@"STO_CUDA_ENTRY STV_DEFAULT"
_Z4testP8MyStruct:
.text._Z4testP8MyStruct:
[----:B------:R-:W0:Y:S08]  /*0000*/  LDC R1, c[0x0][0x37c] ;  /* 0x0000df00ff017b82 */ /* 0x000e300000000800 */
[----:B------:R-:W1:Y:S01]  /*0010*/  LDC.64 R4, c[0x0][0x380] ;  /* 0x0000e000ff047b82 */ /* 0x000e620000000a00 */
[----:B------:R-:W1:Y:S01]  /*0020*/  LDCU.64 UR36, c[0x0][0x358] ;  /* 0x00006b00ff2477ac */ /* 0x000e620008000a00 */
[----:B0-----:R-:W-:Y:S01]  /*0030*/  VIADD R1, R1, 0xfffffff0 ;  /* 0xfffffff001017836 */ /* 0x001fe20000000000 */
[----:B------:R-:W0:Y:S01]  /*0040*/  LDCU UR4, c[0x0][0x2f8] ;  /* 0x00005f00ff0477ac */ /* 0x000e220008000800 */
[----:B------:R-:W-:Y:S01]  /*0050*/  MOV R2, 0x0 ;  /* 0x0000000000027802 */ /* 0x000fe20000000f00 */
[----:B------:R-:W2:Y:S01]  /*0060*/  LDCU UR5, c[0x0][0x2fc] ;  /* 0x00005f80ff0577ac */ /* 0x000ea20008000800 */
[----:B------:R-:W3:Y:S01]  /*0070*/  LDCU.64 UR6, c[0x4][0x8] ;  /* 0x01000100ff0677ac */ /* 0x000ee20008000a00 */
[----:B-1----:R-:W4:Y:S04]  /*0080*/  LDG.E R3, desc[UR36][R4.64+0x4] ;  /* 0x0000042404037981 */ /* 0x002f28000c1e1900 */
[----:B------:R3:W5:Y:S01]  /*0090*/  LDG.E R0, desc[UR36][R4.64] ;  /* 0x0000002404007981 */ /* 0x000762000c1e1900 */
[----:B------:R1:W1:Y:S01]  /*00a0*/  LDC.64 R10, c[0x4][R2] ;  /* 0x01000000020a7b82 */ /* 0x0002620000000a00 */
[----:B0-----:R-:W-:-:S04]  /*00b0*/  IADD3 R17, P0, PT, R1, UR4, RZ ;  /* 0x0000000401117c10 */ /* 0x001fc8000ff1e0ff */
[----:B------:R-:W-:Y:S01]  /*00c0*/  MOV R6, R17 ;  /* 0x0000001100067202 */ /* 0x000fe20000000f00 */
[----:B--2---:R-:W-:Y:S01]  /*00d0*/  IMAD.X R16, RZ, RZ, UR5, P0 ;  /* 0x00000005ff107e24 */ /* 0x004fe200080e06ff */
[----:B---3--:R-:W-:Y:S01]  /*00e0*/  MOV R4, UR6 ;  /* 0x0000000600047c02 */ /* 0x008fe20008000f00 */
[----:B------:R-:W-:Y:S02]  /*00f0*/  IMAD.U32 R5, RZ, RZ, UR7 ;  /* 0x00000007ff057e24 */ /* 0x000fe4000f8e00ff */
[----:B------:R-:W-:Y:S01]  /*0100*/  IMAD.MOV.U32 R7, RZ, RZ, R16 ;  /* 0x000000ffff077224 */ /* 0x000fe200078e0010 */
[----:B----4-:R-:W0:Y:S01]  /*0110*/  F2F.F64.F32 R8, R3 ;  /* 0x0000000300087310 */ /* 0x010e220000201800 */
[----:B-----5:R2:W-:Y:S04]  /*0120*/  STL [R1], R0 ;  /* 0x0000000001007387 */ /* 0x0205e80000100800 */
[----:B01----:R2:W-:Y:S02]  /*0130*/  STL.64 [R1+0x8], R8 ;  /* 0x0000080801007387 */ /* 0x0035e40000100a00 */
[----:B------:R-:W-:-:S07]  /*0140*/  LEPC R20, `(.L_x_0) ;  /* 0x000000001014794e */ /* 0x000fce0000000000 */
[----:B--2---:R-:W-:Y:S05]  /*0150*/  CALL.ABS.NOINC R10 ;  /* 0x000000000a007343 */ /* 0x004fea0003c00000 */
.L_x_0:
[----:B------:R-:W0:Y:S01]  /*0160*/  LDC.64 R10, c[0x0][0x380] ;  /* 0x0000e000ff0a7b82 */ /* 0x000e220000000a00 */
[----:B------:R-:W1:Y:S01]  /*0170*/  LDCU.64 UR4, c[0x4][0x8] ;  /* 0x01000100ff0477ac */ /* 0x000e620008000a00 */
[----:B0-----:R-:W2:Y:S04]  /*0180*/  LDG.E R3, desc[UR36][R10.64+0x4] ;  /* 0x000004240a037981 */ /* 0x001ea8000c1e1900 */
[----:B------:R-:W3:Y:S02]  /*0190*/  LDG.E R0, desc[UR36][R10.64] ;  /* 0x000000240a007981 */ /* 0x000ee4000c1e1900 */
[----:B------:R0:W4:Y:S01]  /*01a0*/  LDC.64 R12, c[0x4][R2] ;  /* 0x01000000020c7b82 */ /* 0x0001220000000a00 */
[----:B-1----:R-:W-:Y:S01]  /*01b0*/  IMAD.U32 R4, RZ, RZ, UR4 ;  /* 0x00000004ff047e24 */ /* 0x002fe2000f8e00ff */
[----:B------:R-:W-:Y:S01]  /*01c0*/  MOV R5, UR5 ;  /* 0x0000000500057c02 */ /* 0x000fe20008000f00 */
[----:B------:R-:W-:Y:S01]  /*01d0*/  IMAD.MOV.U32 R6, RZ, RZ, R17 ;  /* 0x000000ffff067224 */ /* 0x000fe200078e0011 */
[----:B------:R-:W-:Y:S01]  /*01e0*/  MOV R7, R16 ;  /* 0x0000001000077202 */ /* 0x000fe20000000f00 */
[----:B--2---:R-:W1:Y:S01]  /*01f0*/  F2F.F64.F32 R8, R3 ;  /* 0x0000000300087310 */ /* 0x004e620000201800 */
[----:B---3--:R-:W-:-:S05]  /*0200*/  IADD3 R0, PT, PT, R0, 0x1, RZ ;  /* 0x0000000100007810 */ /* 0x008fca0007ffe0ff */
[----:B------:R0:W-:Y:S04]  /*0210*/  STG.E desc[UR36][R10.64], R0 ;  /* 0x000000000a007986 */ /* 0x0001e8000c101924 */
[----:B------:R0:W-:Y:S04]  /*0220*/  STL [R1], R0 ;  /* 0x0000000001007387 */ /* 0x0001e80000100800 */
[----:B-1--4-:R0:W-:Y:S02]  /*0230*/  STL.64 [R1+0x8], R8 ;  /* 0x0000080801007387 */ /* 0x0121e40000100a00 */
[----:B------:R-:W-:-:S07]  /*0240*/  LEPC R20, `(.L_x_1) ;  /* 0x000000001014794e */ /* 0x000fce0000000000 */
[----:B0-----:R-:W-:Y:S05]  /*0250*/  CALL.ABS.NOINC R12 ;  /* 0x000000000c007343 */ /* 0x001fea0003c00000 */
.L_x_1:
[----:B------:R-:W-:Y:S05]  /*0260*/  EXIT ;  /* 0x000000000000794d */ /* 0x000fea0003800000 */
.L_x_2:
[----:B------:R-:W-:-:S00]  /*0270*/  BRA `(.L_x_2) ;  /* 0xfffffffc00fc7947 */ /* 0x000fc0000383ffff */
[----:B------:R-:W-:-:S00]  /*0280*/  NOP ;  /* 0x0000000000007918 */ /* 0x000fc00000000000 */
[----:B------:R-:W-:-:S00]  /*0290*/  NOP ;  /* 0x0000000000007918 */ /* 0x000fc00000000000 */
[----:B------:R-:W-:-:S00]  /*02a0*/  NOP ;  /* 0x0000000000007918 */ /* 0x000fc00000000000 */
[----:B------:R-:W-:-:S00]  /*02b0*/  NOP ;  /* 0x0000000000007918 */ /* 0x000fc00000000000 */
[----:B------:R-:W-:-:S00]  /*02c0*/  NOP ;  /* 0x0000000000007918 */ /* 0x000fc00000000000 */
[----:B------:R-:W-:-:S00]  /*02d0*/  NOP ;  /* 0x0000000000007918 */ /* 0x000fc00000000000 */
[----:B------:R-:W-:-:S00]  /*02e0*/  NOP ;  /* 0x0000000000007918 */ /* 0x000fc00000000000 */
[----:B------:R-:W-:-:S00]  /*02f0*/  NOP ;  /* 0x0000000000007918 */ /* 0x000fc00000000000 */
.L_x_3:


//--------------------- .nv.global.init           --------------------------
	.section	.nv.global.init,"aw",@progbits
.nv.global.init:
	.type		$str,@object
	.size		$str,(.L_0 - $str)
$str:
        /*0000*/ 	.byte	0x61, 0x20, 0x3d, 0x20, 0x25, 0x64, 0x2c, 0x20, 0x62, 0x20, 0x3d, 0x20, 0x25, 0x66, 0x0a, 0x00
.L_0:


//--------------------- .nv.shared.reserved.0     --------------------------
	.section	.nv.shared.reserved.0,"aw",@nobits
	.weak		__nv_reservedSMEM_offset_0_alias
	.size		__nv_reservedSMEM_offset_0_alias, 0, 64
	.other		__nv_reservedSMEM_offset_0_alias,@"STO_CUDA_RESERVED_SHARED STV_DEFAULT"
__nv_reservedSMEM_offset_0_alias:
	.zero		0
	.zero		64


//--------------------- .nv.constant0._Z4testP8MyStruct --------------------------
	.section	.nv.constant0._Z4testP8MyStruct,"a",@progbits
	.sectionflags	@""
	.align	4
.nv.constant0._Z4testP8MyStruct:
	.zero		904


//--------------------- SYMBOLS --------------------------

	.type		.nv.reservedSmem.offset0,@object
	.size		.nv.reservedSmem.offset0,0x4
	.type		vprintf,@function
